	.headerflags	@"EF_CUDA_TEXMODE_UNIFIED EF_CUDA_64BIT_ADDRESS EF_CUDA_ACCELERATORS EF_CUDA_SM90 EF_CUDA_VIRTUAL_SM(EF_CUDA_SM90)"
	.elftype	@"ET_EXEC"


//--------------------- .nv.info                  --------------------------
	.section	.nv.info,"",@"SHT_CUDA_INFO"
	.align	4


	//----- nvinfo : EIATTR_REGCOUNT
	.align		4
        /*0000*/ 	.byte	0x04, 0x2f
        /*0002*/ 	.short	(.L_1 - .L_0)
	.align		4
.L_0:
        /*0004*/ 	.word	index@(triton_poi_fused_add_5)
        /*0008*/ 	.word	0x0000000e


	//----- nvinfo : EIATTR_MIN_STACK_SIZE
	.align		4
.L_1:
        /*000c*/ 	.byte	0x04, 0x12
        /*000e*/ 	.short	(.L_3 - .L_2)
	.align		4
.L_2:
        /*0010*/ 	.word	index@(triton_poi_fused_add_5)
        /*0014*/ 	.word	0x00000000


	//----- nvinfo : EIATTR_FRAME_SIZE
	.align		4
.L_3:
        /*0018*/ 	.byte	0x04, 0x11
        /*001a*/ 	.short	(.L_5 - .L_4)
	.align		4
.L_4:
        /*001c*/ 	.word	index@(triton_poi_fused_add_5)
        /*0020*/ 	.word	0x00000000


	//----- nvinfo : EIATTR_MIN_STACK_SIZE
	.align		4
.L_5:
        /*0024*/ 	.byte	0x04, 0x12
        /*0026*/ 	.short	(.L_7 - .L_6)
	.align		4
.L_6:
        /*0028*/ 	.word	index@(triton_poi_fused_add_5)
        /*002c*/ 	.word	0x00000000
.L_7:


//--------------------- .nv.info.triton_poi_fused_add_5 --------------------------
	.section	.nv.info.triton_poi_fused_add_5,"",@"SHT_CUDA_INFO"
	.sectionflags	@""
	.align	4


	//----- nvinfo : EIATTR_CUDA_API_VERSION
	.align		4
        /*0000*/ 	.byte	0x04, 0x37
        /*0002*/ 	.short	(.L_9 - .L_8)
.L_8:
        /*0004*/ 	.word	0x0000007c


	//----- nvinfo : EIATTR_KPARAM_INFO
	.align		4
.L_9:
        /*0008*/ 	.byte	0x04, 0x17
        /*000a*/ 	.short	(.L_11 - .L_10)
.L_10:
        /*000c*/ 	.word	0x00000000
        /*0010*/ 	.short	0x0003
        /*0012*/ 	.short	0x0018
        /*0014*/ 	.byte	0x00, 0xf0, 0x11, 0x00


	//----- nvinfo : EIATTR_KPARAM_INFO
	.align		4
.L_11:
        /*0018*/ 	.byte	0x04, 0x17
        /*001a*/ 	.short	(.L_13 - .L_12)
.L_12:
        /*001c*/ 	.word	0x00000000
        /*0020*/ 	.short	0x0002
        /*0022*/ 	.short	0x0010
        /*0024*/ 	.byte	0x00, 0xf4, 0x21, 0x00


	//----- nvinfo : EIATTR_KPARAM_INFO
	.align		4
.L_13:
        /*0028*/ 	.byte	0x04, 0x17
        /*002a*/ 	.short	(.L_15 - .L_14)
.L_14:
        /*002c*/ 	.word	0x00000000
        /*0030*/ 	.short	0x0001
        /*0032*/ 	.short	0x0008
        /*0034*/ 	.byte	0x00, 0xf4, 0x21, 0x00


	//----- nvinfo : EIATTR_KPARAM_INFO
	.align		4
.L_15:
        /*0038*/ 	.byte	0x04, 0x17
        /*003a*/ 	.short	(.L_17 - .L_16)
.L_16:
        /*003c*/ 	.word	0x00000000
        /*0040*/ 	.short	0x0000
        /*0042*/ 	.short	0x0000
        /*0044*/ 	.byte	0x00, 0xf4, 0x21, 0x00


	//----- nvinfo : EIATTR_SPARSE_MMA_MASK
	.align		4
.L_17:
        /*0048*/ 	.byte	0x03, 0x50
        /*004a*/ 	.short	0x0000


	//----- nvinfo : EIATTR_MAXREG_COUNT
	.align		4
        /*004c*/ 	.byte	0x03, 0x1b
        /*004e*/ 	.short	0x00ff


	//----- nvinfo : EIATTR_EXIT_INSTR_OFFSETS
	.align		4
        /*0050*/ 	.byte	0x04, 0x1c
        /*0052*/ 	.short	(.L_19 - .L_18)


	//   ....[0]....
.L_18:
        /*0054*/ 	.word	0x000001b0


	//   ....[1]....
        /*0058*/ 	.word	0x000001d0


	//----- nvinfo : EIATTR_REQNTID
	.align		4
.L_19:
        /*005c*/ 	.byte	0x04, 0x10
        /*005e*/ 	.short	(.L_21 - .L_20)
.L_20:
        /*0060*/ 	.word	0x00000020
        /*0064*/ 	.word	0x00000001
        /*0068*/ 	.word	0x00000001


	//----- nvinfo : EIATTR_CBANK_PARAM_SIZE
	.align		4
.L_21:
        /*006c*/ 	.byte	0x03, 0x19
        /*006e*/ 	.short	0x001c


	//----- nvinfo : EIATTR_PARAM_CBANK
	.align		4
        /*0070*/ 	.byte	0x04, 0x0a
        /*0072*/ 	.short	(.L_23 - .L_22)
	.align		4
.L_22:
        /*0074*/ 	.word	index@(.nv.constant0.triton_poi_fused_add_5)
        /*0078*/ 	.short	0x0210
        /*007a*/ 	.short	0x001c


	//----- nvinfo : EIATTR_SW_WAR
	.align		4
.L_23:
        /*007c*/ 	.byte	0x04, 0x36
        /*007e*/ 	.short	(.L_25 - .L_24)
.L_24:
        /*0080*/ 	.word	0x00000008
.L_25:


//--------------------- .nv.callgraph             --------------------------
	.section	.nv.callgraph,"",@"SHT_CUDA_CALLGRAPH"
	.align	4
	.sectionentsize	8
	.align		4
        /*0000*/ 	.word	0x00000000
	.align		4
        /*0004*/ 	.word	0xffffffff
	.align		4
        /*0008*/ 	.word	0x00000000
	.align		4
        /*000c*/ 	.word	0xfffffffe
	.align		4
        /*0010*/ 	.word	0x00000000
	.align		4
        /*0014*/ 	.word	0xfffffffd
	.align		4
        /*0018*/ 	.word	0x00000000
	.align		4
        /*001c*/ 	.word	0xfffffffc


//--------------------- .text.triton_poi_fused_add_5 --------------------------
	.section	.text.triton_poi_fused_add_5,"ax",@progbits
	.align	128
        .global         triton_poi_fused_add_5
        .type           triton_poi_fused_add_5,@function
        .size           triton_poi_fused_add_5,(.L_x_1 - triton_poi_fused_add_5)
        .other          triton_poi_fused_add_5,@"STO_CUDA_ENTRY STV_DEFAULT"
triton_poi_fused_add_5:
.text.triton_poi_fused_add_5:
[----:B------:R-:W0:Y:S02]  /*0000*/  LDC R1, c[0x0][0x28] ;  /* 0x00000a00ff017b82 */ /* 0x000e240000000800 */
[----:B------:R-:W1:Y:S01]  /*0010*/  S2R R10, SR_TID.X ;  /* 0x00000000000a7919 */ /* 0x000e620000002100 */
[----:B------:R-:W2:Y:S01]  /*0020*/  LDC.64 R4, c[0x0][0x218] ;  /* 0x00008600ff047b82 */ /* 0x000ea20000000a00 */
[----:B------:R-:W-:Y:S01]  /*0030*/  ULDC.64 UR4, c[0x0][0x208] ;  /* 0x0000820000047ab9 */ /* 0x000fe20000000a00 */
[----:B------:R-:W3:Y:S06]  /*0040*/  S2R R9, SR_CTAID.X ;  /* 0x0000000000097919 */ /* 0x000eec0000002500 */
[----:B------:R-:W4:Y:S08]  /*0050*/  LDC.64 R2, c[0x0][0x210] ;  /* 0x00008400ff027b82 */ /* 0x000f300000000a00 */
[----:B------:R-:W5:Y:S01]  /*0060*/  LDC.64 R6, c[0x0][0x220] ;  /* 0x00008800ff067b82 */ /* 0x000f620000000a00 */
[----:B-1----:R-:W-:-:S02]  /*0070*/  LOP3.LUT R0, R10, 0xf, RZ, 0xc0, !PT ;  /* 0x0000000f0a007812 */ /* 0x002fc400078ec0ff */
[----:B---3--:R-:W-:-:S03]  /*0080*/  SHF.R.S32.HI R8, RZ, 0x1b, R9 ;  /* 0x0000001bff087819 */ /* 0x008fc60000011409 */
[----:B------:R-:W-:Y:S01]  /*0090*/  IMAD R9, R9, 0x10, R0 ;  /* 0x0000001009097824 */ /* 0x000fe200078e0200 */
[----:B------:R-:W-:-:S03]  /*00a0*/  SGXT R0, R8, 0x1 ;  /* 0x000000010800781a */ /* 0x000fc60000000200 */
[C---:B----4-:R-:W-:Y:S01]  /*00b0*/  IMAD.WIDE R2, R9.reuse, 0x4, R2 ;  /* 0x0000000409027825 */ /* 0x050fe200078e0202 */
[----:B------:R-:W-:Y:S02]  /*00c0*/  ISETP.GE.AND P0, PT, R9, 0x10, PT ;  /* 0x000000100900780c */ /* 0x000fe40003f06270 */
[----:B------:R-:W-:-:S04]  /*00d0*/  LEA.HI R0, R0, R9, RZ, 0x2 ;  /* 0x0000000900007211 */ /* 0x000fc800078f10ff */
[----:B------:R-:W-:Y:S01]  /*00e0*/  SHF.R.S32.HI R11, RZ, 0x2, R0 ;  /* 0x00000002ff0b7819 */ /* 0x000fe20000011400 */
[----:B------:R-:W-:-:S04]  /*00f0*/  HFMA2.MMA R0, -RZ, RZ, 0, 0 ;  /* 0x00000000ff007435 */ /* 0x000fc800000001ff */
[----:B--2---:R-:W-:-:S04]  /*0100*/  IMAD.WIDE R4, R11, 0x4, R4 ;  /* 0x000000040b047825 */ /* 0x004fc800078e0204 */
[----:B------:R-:W-:Y:S02]  /*0110*/  IMAD.MOV.U32 R11, RZ, RZ, RZ ;  /* 0x000000ffff0b7224 */ /* 0x000fe400078e00ff */
[----:B------:R-:W-:Y:S01]  /*0120*/  IMAD.MOV.U32 R8, RZ, RZ, RZ ;  /* 0x000000ffff087224 */ /* 0x000fe200078e00ff */
[----:B------:R-:W2:Y:S01]  /*0130*/  @!P0 LDG.E R0, desc[UR4][R2.64] ;  /* 0x0000000402008981 */ /* 0x000ea2000c1e1900 */
[----:B-----5:R-:W-:-:S03]  /*0140*/  IMAD.WIDE R6, R9, 0x4, R6 ;  /* 0x0000000409067825 */ /* 0x020fc600078e0206 */
[----:B------:R-:W2:Y:S04]  /*0150*/  @!P0 LDG.E.EL R11, desc[UR4][R4.64] ;  /* 0x00000004040b8981 */ /* 0x000ea8000c2e1900 */
[----:B------:R-:W3:Y:S01]  /*0160*/  @!P0 LDG.E R8, desc[UR4][R6.64] ;  /* 0x0000000406088981 */ /* 0x000ee2000c1e1900 */
[----:B------:R-:W-:-:S04]  /*0170*/  LOP3.LUT P0, RZ, R10, 0x10, RZ, 0xc0, !PT ;  /* 0x000000100aff7812 */ /* 0x000fc8000780c0ff */
[----:B------:R-:W-:Y:S01]  /*0180*/  ISETP.LT.AND P0, PT, R9, 0x10, !P0 ;  /* 0x000000100900780c */ /* 0x000fe20004701270 */
[----:B--2---:R-:W-:-:S04]  /*0190*/  FADD R11, R11, R0 ;  /* 0x000000000b0b7221 */ /* 0x004fc80000000000 */
[----:B---3--:R-:W-:-:S08]  /*01a0*/  FADD R11, R11, R8 ;  /* 0x000000080b0b7221 */ /* 0x008fd00000000000 */
[----:B------:R-:W-:Y:S05]  /*01b0*/  @!P0 EXIT ;  /* 0x000000000000894d */ /* 0x000fea0003800000 */
[----:B------:R-:W-:Y:S01]  /*01c0*/  STG.E desc[UR4][R2.64], R11 ;  /* 0x0000000b02007986 */ /* 0x000fe2000c101904 */
[----:B------:R-:W-:Y:S05]  /*01d0*/  EXIT ;  /* 0x000000000000794d */ /* 0x000fea0003800000 */
.L_x_0:
[----:B------:R-:W-:-:S00]  /*01e0*/  BRA `(.L_x_0) ;  /* 0xfffffffc00fc7947 */ /* 0x000fc0000383ffff */
[----:B------:R-:W-:-:S00]  /*01f0*/  NOP ;  /* 0x0000000000007918 */ /* 0x000fc00000000000 */
        /* <DEDUP_REMOVED lines=8> */
.L_x_1:


//--------------------- .nv.constant0.triton_poi_fused_add_5 --------------------------
	.section	.nv.constant0.triton_poi_fused_add_5,"a",@progbits
	.sectionflags	@""
	.align	4
.nv.constant0.triton_poi_fused_add_5:
	.zero		556
